//
// Generated by NVIDIA NVVM Compiler
//
// Compiler Build ID: CL-36424714
// Cuda compilation tools, release 13.0, V13.0.88
// Based on NVVM 20.0.0
//

.version 9.0
.target sm_100
.address_size 64

	// .globl	_Z24gpu_sum_reduction_kernelPfS_
// _ZZ24gpu_sum_reduction_kernelPfS_E8sh_input has been demoted

.visible .entry _Z24gpu_sum_reduction_kernelPfS_(
	.param .u64 .ptr .align 1 _Z24gpu_sum_reduction_kernelPfS__param_0,
	.param .u64 .ptr .align 1 _Z24gpu_sum_reduction_kernelPfS__param_1
)
{
	.reg .pred 	%p<10>;
	.reg .b32 	%r<14>;
	.reg .b32 	%f<31>;
	.reg .b64 	%rd<7>;
	// demoted variable
	.shared .align 4 .b8 _ZZ24gpu_sum_reduction_kernelPfS_E8sh_input[2048];
	ld.param.u64 	%rd2, [_Z24gpu_sum_reduction_kernelPfS__param_0];
	ld.param.u64 	%rd1, [_Z24gpu_sum_reduction_kernelPfS__param_1];
	cvta.to.global.u64 	%rd3, %rd2;
	mov.u32 	%r1, %tid.x;
	mul.wide.u32 	%rd4, %r1, 4;
	add.s64 	%rd5, %rd3, %rd4;
	ld.global.f32 	%f1, [%rd5];
	shl.b32 	%r3, %r1, 2;
	mov.u32 	%r4, _ZZ24gpu_sum_reduction_kernelPfS_E8sh_input;
	add.s32 	%r5, %r4, %r3;
	st.shared.f32 	[%r5], %f1;
	ld.global.f32 	%f2, [%rd5+1024];
	st.shared.f32 	[%r5+1024], %f2;
	add.s32 	%r2, %r5, %r3;
	bar.sync 	0;
	ld.shared.f32 	%f3, [%r2+4];
	ld.shared.f32 	%f4, [%r2];
	add.f32 	%f5, %f3, %f4;
	st.shared.f32 	[%r2], %f5;
	bar.sync 	0;
	and.b32  	%r6, %r1, 1;
	setp.eq.b32 	%p1, %r6, 1;
	@%p1 bra 	$L__BB0_2;
	ld.shared.f32 	%f6, [%r2+8];
	ld.shared.f32 	%f7, [%r2];
	add.f32 	%f8, %f6, %f7;
	st.shared.f32 	[%r2], %f8;
$L__BB0_2:
	bar.sync 	0;
	and.b32  	%r7, %r1, 3;
	setp.ne.s32 	%p2, %r7, 0;
	@%p2 bra 	$L__BB0_4;
	ld.shared.f32 	%f9, [%r2+16];
	ld.shared.f32 	%f10, [%r2];
	add.f32 	%f11, %f9, %f10;
	st.shared.f32 	[%r2], %f11;
$L__BB0_4:
	bar.sync 	0;
	and.b32  	%r8, %r1, 7;
	setp.ne.s32 	%p3, %r8, 0;
	@%p3 bra 	$L__BB0_6;
	ld.shared.f32 	%f12, [%r2+32];
	ld.shared.f32 	%f13, [%r2];
	add.f32 	%f14, %f12, %f13;
	st.shared.f32 	[%r2], %f14;
$L__BB0_6:
	bar.sync 	0;
	and.b32  	%r9, %r1, 15;
	setp.ne.s32 	%p4, %r9, 0;
	@%p4 bra 	$L__BB0_8;
	ld.shared.f32 	%f15, [%r2+64];
	ld.shared.f32 	%f16, [%r2];
	add.f32 	%f17, %f15, %f16;
	st.shared.f32 	[%r2], %f17;
$L__BB0_8:
	bar.sync 	0;
	and.b32  	%r10, %r1, 31;
	setp.ne.s32 	%p5, %r10, 0;
	@%p5 bra 	$L__BB0_10;
	ld.shared.f32 	%f18, [%r2+128];
	ld.shared.f32 	%f19, [%r2];
	add.f32 	%f20, %f18, %f19;
	st.shared.f32 	[%r2], %f20;
$L__BB0_10:
	bar.sync 	0;
	and.b32  	%r11, %r1, 63;
	setp.ne.s32 	%p6, %r11, 0;
	@%p6 bra 	$L__BB0_12;
	ld.shared.f32 	%f21, [%r2+256];
	ld.shared.f32 	%f22, [%r2];
	add.f32 	%f23, %f21, %f22;
	st.shared.f32 	[%r2], %f23;
$L__BB0_12:
	bar.sync 	0;
	and.b32  	%r12, %r1, 127;
	setp.ne.s32 	%p7, %r12, 0;
	@%p7 bra 	$L__BB0_14;
	ld.shared.f32 	%f24, [%r2+512];
	ld.shared.f32 	%f25, [%r2];
	add.f32 	%f26, %f24, %f25;
	st.shared.f32 	[%r2], %f26;
$L__BB0_14:
	bar.sync 	0;
	and.b32  	%r13, %r1, 255;
	setp.ne.s32 	%p8, %r13, 0;
	@%p8 bra 	$L__BB0_16;
	ld.shared.f32 	%f27, [%r2+1024];
	ld.shared.f32 	%f28, [%r2];
	add.f32 	%f29, %f27, %f28;
	st.shared.f32 	[%r2], %f29;
$L__BB0_16:
	setp.ne.s32 	%p9, %r1, 0;
	@%p9 bra 	$L__BB0_18;
	ld.shared.f32 	%f30, [_ZZ24gpu_sum_reduction_kernelPfS_E8sh_input];
	cvta.to.global.u64 	%rd6, %rd1;
	st.global.f32 	[%rd6], %f30;
$L__BB0_18:
	ret;

}


// ===== COMPILED SASS (sm_100) =====

	.target	sm_100

	.elftype	@"ET_EXEC"


//--------------------- .note.nv.tkinfo           --------------------------
	.section	.note.nv.tkinfo,"",@"SHT_NOTE"
	.sectionflags	@"SHF_NOTE_NV_TKINFO"
	.tkinfo
        /*0018*/ 	.word	0x00000002
        /*0030*/ 	.string	""
        /*0030*/ 	.string	"ptxas"
        /*0030*/ 	.string	"Cuda compilation tools, release 13.0, V13.0.88"
        /*0030*/ 	.string	"Build cuda_13.0.r13.0/compiler.36424714_0"
        /*0030*/ 	.string	"-arch sm_100 -m 64 "



//--------------------- .note.nv.cuinfo           --------------------------
	.section	.note.nv.cuinfo,"",@"SHT_NOTE"
	.sectionflags	@"SHF_NOTE_NV_CUINFO"
        /*0018*/ 	.short	0x0002
        /*001a*/ 	.short	0x0064
        /*001c*/ 	.short	0x0082
	.zero		2


//--------------------- .nv.info                  --------------------------
	.section	.nv.info,"",@"SHT_CUDA_INFO"
	.align	4


	//----- nvinfo : EIATTR_REGCOUNT
	.align		4
        /*0000*/ 	.byte	0x04, 0x2f
        /*0002*/ 	.short	(.L_1 - .L_0)
	.align		4
.L_0:
        /*0004*/ 	.word	index@(_Z24gpu_sum_reduction_kernelPfS_)
        /*0008*/ 	.word	0x0000000c


	//----- nvinfo : EIATTR_FRAME_SIZE
	.align		4
.L_1:
        /*000c*/ 	.byte	0x04, 0x11
        /*000e*/ 	.short	(.L_3 - .L_2)
	.align		4
.L_2:
        /*0010*/ 	.word	index@(_Z24gpu_sum_reduction_kernelPfS_)
        /*0014*/ 	.word	0x00000000


	//----- nvinfo : EIATTR_MIN_STACK_SIZE
	.align		4
.L_3:
        /*0018*/ 	.byte	0x04, 0x12
        /*001a*/ 	.short	(.L_5 - .L_4)
	.align		4
.L_4:
        /*001c*/ 	.word	index@(_Z24gpu_sum_reduction_kernelPfS_)
        /*0020*/ 	.word	0x00000000
.L_5:


//--------------------- .nv.compat                --------------------------
	.section	.nv.compat,"",@"SHT_CUDA_COMPAT_INFO"
	.align	4
        /*0000*/ 	.byte	0x02, 0x09, 0x00, 0x00, 0x02, 0x02, 0x01, 0x00, 0x02, 0x05, 0x05, 0x00, 0x03, 0x07, 0x01, 0x01
        /*0010*/ 	.byte	0x02, 0x03, 0x00, 0x00, 0x02, 0x06, 0x01, 0x00, 0x04, 0x0b, 0x08, 0x00, 0x09, 0x00, 0x00, 0x00
        /*0020*/ 	.byte	0x00, 0x00, 0x00, 0x00


//--------------------- .nv.info._Z24gpu_sum_reduction_kernelPfS_ --------------------------
	.section	.nv.info._Z24gpu_sum_reduction_kernelPfS_,"",@"SHT_CUDA_INFO"
	.sectionflags	@""
	.align	4


	//----- nvinfo : EIATTR_CUDA_API_VERSION
	.align		4
        /*0000*/ 	.byte	0x04, 0x37
        /*0002*/ 	.short	(.L_7 - .L_6)
.L_6:
        /*0004*/ 	.word	0x00000082


	//----- nvinfo : EIATTR_KPARAM_INFO
	.align		4
.L_7:
        /*0008*/ 	.byte	0x04, 0x17
        /*000a*/ 	.short	(.L_9 - .L_8)
.L_8:
        /*000c*/ 	.word	0x00000000
        /*0010*/ 	.short	0x0001
        /*0012*/ 	.short	0x0008
        /*0014*/ 	.byte	0x00, 0xf5, 0x21, 0x00


	//----- nvinfo : EIATTR_KPARAM_INFO
	.align		4
.L_9:
        /*0018*/ 	.byte	0x04, 0x17
        /*001a*/ 	.short	(.L_11 - .L_10)
.L_10:
        /*001c*/ 	.word	0x00000000
        /*0020*/ 	.short	0x0000
        /*0022*/ 	.short	0x0000
        /*0024*/ 	.byte	0x00, 0xf5, 0x21, 0x00


	//----- nvinfo : EIATTR_SPARSE_MMA_MASK
	.align		4
.L_11:
        /*0028*/ 	.byte	0x03, 0x50
        /*002a*/ 	.short	0x0000


	//----- nvinfo : EIATTR_MAXREG_COUNT
	.align		4
        /*002c*/ 	.byte	0x03, 0x1b
        /*002e*/ 	.short	0x00ff


	//----- nvinfo : EIATTR_NUM_BARRIERS
	.align		4
        /*0030*/ 	.byte	0x02, 0x4c
        /*0032*/ 	.byte	0x01
	.zero		1


	//----- nvinfo : EIATTR_MERCURY_ISA_VERSION
	.align		4
        /*0034*/ 	.byte	0x03, 0x5f
        /*0036*/ 	.short	0x0101


	//----- nvinfo : EIATTR_VRC_CTA_INIT_COUNT
	.align		4
        /*0038*/ 	.byte	0x02, 0x4a
	.zero		1
	.zero		1


	//----- nvinfo : EIATTR_EXIT_INSTR_OFFSETS
	.align		4
        /*003c*/ 	.byte	0x04, 0x1c
        /*003e*/ 	.short	(.L_13 - .L_12)


	//   ....[0]....
.L_12:
        /*0040*/ 	.word	0x00000450


	//   ....[1]....
        /*0044*/ 	.word	0x00000490


	//----- nvinfo : EIATTR_CBANK_PARAM_SIZE
	.align		4
.L_13:
        /*0048*/ 	.byte	0x03, 0x19
        /*004a*/ 	.short	0x0010


	//----- nvinfo : EIATTR_PARAM_CBANK
	.align		4
        /*004c*/ 	.byte	0x04, 0x0a
        /*004e*/ 	.short	(.L_15 - .L_14)
	.align		4
.L_14:
        /*0050*/ 	.word	index@(.nv.constant0._Z24gpu_sum_reduction_kernelPfS_)
        /*0054*/ 	.short	0x0380
        /*0056*/ 	.short	0x0010


	//----- nvinfo : EIATTR_SW_WAR
	.align		4
.L_15:
        /*0058*/ 	.byte	0x04, 0x36
        /*005a*/ 	.short	(.L_17 - .L_16)
.L_16:
        /*005c*/ 	.word	0x00000008
.L_17:


//--------------------- .nv.callgraph             --------------------------
	.section	.nv.callgraph,"",@"SHT_CUDA_CALLGRAPH"
	.align	4
	.sectionentsize	8
	.align		4
        /*0000*/ 	.word	0x00000000
	.align		4
        /*0004*/ 	.word	0xffffffff
	.align		4
        /*0008*/ 	.word	0x00000000
	.align		4
        /*000c*/ 	.word	0xfffffffe
	.align		4
        /*0010*/ 	.word	0x00000000
	.align		4
        /*0014*/ 	.word	0xfffffffd
	.align		4
        /*0018*/ 	.word	0x00000000
	.align		4
        /*001c*/ 	.word	0xfffffffc


//--------------------- .text._Z24gpu_sum_reduction_kernelPfS_ --------------------------
	.section	.text._Z24gpu_sum_reduction_kernelPfS_,"ax",@progbits
	.align	128
        .global         _Z24gpu_sum_reduction_kernelPfS_
        .type           _Z24gpu_sum_reduction_kernelPfS_,@function
        .size           _Z24gpu_sum_reduction_kernelPfS_,(.L_x_1 - _Z24gpu_sum_reduction_kernelPfS_)
        .other          _Z24gpu_sum_reduction_kernelPfS_,@"STO_CUDA_ENTRY STV_DEFAULT"
_Z24gpu_sum_reduction_kernelPfS_:
.text._Z24gpu_sum_reduction_kernelPfS_:
[----:B------:R-:W-:Y:S01]  /*0000*/  LDC R1, c[0x0][0x37c] ;  /* 0x0000df00ff017b82 */ /* 0x000fe20000000800 */
[----:B------:R-:W0:Y:S07]  /*0010*/  S2R R0, SR_TID.X ;  /* 0x0000000000007919 */ /* 0x000e2e0000002100 */
[----:B------:R-:W0:Y:S01]  /*0020*/  LDC.64 R4, c[0x0][0x380] ;  /* 0x0000e000ff047b82 */ /* 0x000e220000000a00 */
[----:B------:R-:W1:Y:S01]  /*0030*/  LDCU.64 UR6, c[0x0][0x358] ;  /* 0x00006b00ff0677ac */ /* 0x000e620008000a00 */
[----:B0-----:R-:W-:-:S05]  /*0040*/  IMAD.WIDE.U32 R4, R0, 0x4, R4 ;  /* 0x0000000400047825 */ /* 0x001fca00078e0004 */
[----:B-1----:R-:W2:Y:S04]  /*0050*/  LDG.E R3, desc[UR6][R4.64] ;  /* 0x0000000604037981 */ /* 0x002ea8000c1e1900 */
[----:B------:R0:W3:Y:S01]  /*0060*/  LDG.E R7, desc[UR6][R4.64+0x400] ;  /* 0x0004000604077981 */ /* 0x0000e2000c1e1900 */
[----:B------:R-:W1:Y:S01]  /*0070*/  S2UR UR5, SR_CgaCtaId ;  /* 0x00000000000579c3 */ /* 0x000e620000008800 */
[----:B------:R-:W-:Y:S01]  /*0080*/  UMOV UR4, 0x400 ;  /* 0x0000040000047882 */ /* 0x000fe20000000000 */
[C---:B------:R-:W-:Y:S02]  /*0090*/  LOP3.LUT P1, RZ, R0.reuse, 0x3, RZ, 0xc0, !PT ;  /* 0x0000000300ff7812 */ /* 0x040fe4000782c0ff */
[----:B0-----:R-:W-:-:S04]  /*00a0*/  LOP3.LUT R4, R0, 0x1, RZ, 0xc0, !PT ;  /* 0x0000000100047812 */ /* 0x001fc800078ec0ff */
[----:B------:R-:W-:Y:S01]  /*00b0*/  ISETP.NE.U32.AND P0, PT, R4, 0x1, PT ;  /* 0x000000010400780c */ /* 0x000fe20003f05070 */
[----:B-1----:R-:W-:-:S06]  /*00c0*/  ULEA UR4, UR5, UR4, 0x18 ;  /* 0x0000000405047291 */ /* 0x002fcc000f8ec0ff */
[----:B------:R-:W-:-:S04]  /*00d0*/  LEA R6, R0, UR4, 0x2 ;  /* 0x0000000400067c11 */ /* 0x000fc8000f8e10ff */
[----:B------:R-:W-:Y:S01]  /*00e0*/  LEA R2, R0, R6, 0x2 ;  /* 0x0000000600027211 */ /* 0x000fe200078e10ff */
[----:B--2---:R-:W-:Y:S04]  /*00f0*/  STS [R6], R3 ;  /* 0x0000000306007388 */ /* 0x004fe80000000800 */
[----:B---3--:R-:W-:Y:S01]  /*0100*/  STS [R6+0x400], R7 ;  /* 0x0004000706007388 */ /* 0x008fe20000000800 */
[----:B------:R-:W-:Y:S06]  /*0110*/  BAR.SYNC.DEFER_BLOCKING 0x0 ;  /* 0x0000000000007b1d */ /* 0x000fec0000010000 */
[----:B------:R-:W-:Y:S04]  /*0120*/  LDS R8, [R2+0x4] ;  /* 0x0000040002087984 */ /* 0x000fe80000000800 */
[----:B------:R-:W0:Y:S02]  /*0130*/  LDS R9, [R2] ;  /* 0x0000000002097984 */ /* 0x000e240000000800 */
[----:B0-----:R-:W-:-:S05]  /*0140*/  FADD R9, R8, R9 ;  /* 0x0000000908097221 */ /* 0x001fca0000000000 */
[----:B------:R-:W-:Y:S01]  /*0150*/  STS [R2], R9 ;  /* 0x0000000902007388 */ /* 0x000fe20000000800 */
[----:B------:R-:W-:Y:S06]  /*0160*/  BAR.SYNC.DEFER_BLOCKING 0x0 ;  /* 0x0000000000007b1d */ /* 0x000fec0000010000 */
[----:B------:R-:W-:Y:S04]  /*0170*/  @P0 LDS R4, [R2+0x8] ;  /* 0x0000080002040984 */ /* 0x000fe80000000800 */
[----:B------:R-:W0:Y:S02]  /*0180*/  @P0 LDS R3, [R2] ;  /* 0x0000000002030984 */ /* 0x000e240000000800 */
[----:B0-----:R-:W-:-:S05]  /*0190*/  @P0 FADD R3, R4, R3 ;  /* 0x0000000304030221 */ /* 0x001fca0000000000 */
[----:B------:R-:W-:Y:S01]  /*01a0*/  @P0 STS [R2], R3 ;  /* 0x0000000302000388 */ /* 0x000fe20000000800 */
[----:B------:R-:W-:Y:S01]  /*01b0*/  BAR.SYNC.DEFER_BLOCKING 0x0 ;  /* 0x0000000000007b1d */ /* 0x000fe20000010000 */
[----:B------:R-:W-:-:S05]  /*01c0*/  LOP3.LUT P0, RZ, R0, 0x7, RZ, 0xc0, !PT ;  /* 0x0000000700ff7812 */ /* 0x000fca000780c0ff */
[----:B------:R-:W-:Y:S04]  /*01d0*/  @!P1 LDS R4, [R2+0x10] ;  /* 0x0000100002049984 */ /* 0x000fe80000000800 */
[----:B------:R-:W0:Y:S02]  /*01e0*/  @!P1 LDS R5, [R2] ;  /* 0x0000000002059984 */ /* 0x000e240000000800 */
[----:B0-----:R-:W-:-:S05]  /*01f0*/  @!P1 FADD R5, R4, R5 ;  /* 0x0000000504059221 */ /* 0x001fca0000000000 */
[----:B------:R-:W-:Y:S01]  /*0200*/  @!P1 STS [R2], R5 ;  /* 0x0000000502009388 */ /* 0x000fe20000000800 */
        /* <DEDUP_REMOVED lines=31> */
[----:B------:R-:W-:-:S05]  /*0400*/  ISETP.NE.AND P0, PT, R0, RZ, PT ;  /* 0x000000ff0000720c */ /* 0x000fca0003f05270 */
[----:B------:R-:W-:Y:S04]  /*0410*/  @!P1 LDS R4, [R2+0x400] ;  /* 0x0004000002049984 */ /* 0x000fe80000000800 */
[----:B------:R-:W0:Y:S02]  /*0420*/  @!P1 LDS R5, [R2] ;  /* 0x0000000002059984 */ /* 0x000e240000000800 */
[----:B0-----:R-:W-:-:S05]  /*0430*/  @!P1 FADD R5, R4, R5 ;  /* 0x0000000504059221 */ /* 0x001fca0000000000 */
[----:B------:R0:W-:Y:S01]  /*0440*/  @!P1 STS [R2], R5 ;  /* 0x0000000502009388 */ /* 0x0001e20000000800 */
[----:B------:R-:W-:Y:S05]  /*0450*/  @P0 EXIT ;  /* 0x000000000000094d */ /* 0x000fea0003800000 */
[----:B0-----:R-:W0:Y:S01]  /*0460*/  LDS R5, [UR4] ;  /* 0x00000004ff057984 */ /* 0x001e220008000800 */
[----:B------:R-:W0:Y:S03]  /*0470*/  LDC.64 R2, c[0x0][0x388] ;  /* 0x0000e200ff027b82 */ /* 0x000e260000000a00 */
[----:B0-----:R-:W-:Y:S01]  /*0480*/  STG.E desc[UR6][R2.64], R5 ;  /* 0x0000000502007986 */ /* 0x001fe2000c101906 */
[----:B------:R-:W-:Y:S05]  /*0490*/  EXIT ;  /* 0x000000000000794d */ /* 0x000fea0003800000 */
.L_x_0:
[----:B------:R-:W-:-:S00]  /*04a0*/  BRA `(.L_x_0) ;  /* 0xfffffffc00fc7947 */ /* 0x000fc0000383ffff */
[----:B------:R-:W-:-:S00]  /*04b0*/  NOP ;  /* 0x0000000000007918 */ /* 0x000fc00000000000 */
        /* <DEDUP_REMOVED lines=12> */
.L_x_1:


//--------------------- .nv.shared._Z24gpu_sum_reduction_kernelPfS_ --------------------------
	.section	.nv.shared._Z24gpu_sum_reduction_kernelPfS_,"aw",@nobits
	.sectionflags	@""
	.align	4
.nv.shared._Z24gpu_sum_reduction_kernelPfS_:
	.zero		3072


//--------------------- .nv.shared.reserved.0     --------------------------
	.section	.nv.shared.reserved.0,"aw",@nobits
	.weak		__nv_reservedSMEM_offset_0_alias
	.size		__nv_reservedSMEM_offset_0_alias, 0, 64
	.other		__nv_reservedSMEM_offset_0_alias,@"STO_CUDA_RESERVED_SHARED STV_DEFAULT"
__nv_reservedSMEM_offset_0_alias:
	.zero		0
	.zero		64


//--------------------- .nv.constant0._Z24gpu_sum_reduction_kernelPfS_ --------------------------
	.section	.nv.constant0._Z24gpu_sum_reduction_kernelPfS_,"a",@progbits
	.sectionflags	@""
	.align	4
.nv.constant0._Z24gpu_sum_reduction_kernelPfS_:
	.zero		912


//--------------------- SYMBOLS --------------------------

	.type		.nv.reservedSmem.offset0,@object
	.size		.nv.reservedSmem.offset0,0x4
	.type		.nv.reservedSmem.cap,@object
	.size		.nv.reservedSmem.cap,0x4
